//
// Generated by NVIDIA NVVM Compiler
//
// Compiler Build ID: CL-36424714
// Cuda compilation tools, release 13.0, V13.0.88
// Based on NVVM 20.0.0
//

.version 9.0
.target sm_100
.address_size 64

	// .globl	_Z7dKernelPi
.extern .func  (.param .b32 func_retval0) vprintf
(
	.param .b64 vprintf_param_0,
	.param .b64 vprintf_param_1
)
;
// _ZZ7dKernelPiE1s has been demoted
.global .align 1 .b8 $str[9] = {83, 32, 73, 83, 32, 37, 100, 10};

.visible .entry _Z7dKernelPi(
	.param .u64 .ptr .align 1 _Z7dKernelPi_param_0
)
{
	.local .align 8 .b8 	__local_depot0[8];
	.reg .b64 	%SP;
	.reg .b64 	%SPL;
	.reg .pred 	%p<5>;
	.reg .b32 	%r<10>;
	.reg .b64 	%rd<5>;
	// demoted variable
	.shared .align 4 .u32 _ZZ7dKernelPiE1s;
	mov.u64 	%SPL, __local_depot0;
	cvta.local.u64 	%SP, %SPL;
	mov.u32 	%r1, %tid.x;
	setp.ne.s32 	%p1, %r1, 0;
	@%p1 bra 	$L__BB0_2;
	mov.b32 	%r2, 0;
	st.shared.u32 	[_ZZ7dKernelPiE1s], %r2;
$L__BB0_2:
	bar.sync 	0;
	setp.ne.s32 	%p2, %r1, 1;
	@%p2 bra 	$L__BB0_4;
	ld.shared.u32 	%r3, [_ZZ7dKernelPiE1s];
	add.s32 	%r4, %r3, 1;
	st.shared.u32 	[_ZZ7dKernelPiE1s], %r4;
$L__BB0_4:
	bar.sync 	0;
	setp.ne.s32 	%p3, %r1, 100;
	@%p3 bra 	$L__BB0_6;
	ld.shared.u32 	%r5, [_ZZ7dKernelPiE1s];
	add.s32 	%r6, %r5, 2;
	st.shared.u32 	[_ZZ7dKernelPiE1s], %r6;
$L__BB0_6:
	setp.ne.s32 	%p4, %r1, 0;
	bar.sync 	0;
	@%p4 bra 	$L__BB0_8;
	ld.shared.u32 	%r7, [_ZZ7dKernelPiE1s];
	add.u64 	%rd1, %SP, 0;
	add.u64 	%rd2, %SPL, 0;
	st.local.u32 	[%rd2], %r7;
	mov.u64 	%rd3, $str;
	cvta.global.u64 	%rd4, %rd3;
	{ // callseq 0, 0
	.param .b64 param0;
	st.param.b64 	[param0], %rd4;
	.param .b64 param1;
	st.param.b64 	[param1], %rd1;
	.param .b32 retval0;
	call.uni (retval0), 
	vprintf, 
	(
	param0, 
	param1
	);
	ld.param.b32 	%r8, [retval0];
	} // callseq 0
$L__BB0_8:
	ret;

}


// ===== COMPILED SASS (sm_100) =====

	.target	sm_100

	.elftype	@"ET_EXEC"


//--------------------- .note.nv.tkinfo           --------------------------
	.section	.note.nv.tkinfo,"",@"SHT_NOTE"
	.sectionflags	@"SHF_NOTE_NV_TKINFO"
	.tkinfo
        /*0018*/ 	.word	0x00000002
        /*0030*/ 	.string	""
        /*0030*/ 	.string	"ptxas"
        /*0030*/ 	.string	"Cuda compilation tools, release 13.0, V13.0.88"
        /*0030*/ 	.string	"Build cuda_13.0.r13.0/compiler.36424714_0"
        /*0030*/ 	.string	"-arch sm_100 -m 64 "



//--------------------- .note.nv.cuinfo           --------------------------
	.section	.note.nv.cuinfo,"",@"SHT_NOTE"
	.sectionflags	@"SHF_NOTE_NV_CUINFO"
        /*0018*/ 	.short	0x0002
        /*001a*/ 	.short	0x0064
        /*001c*/ 	.short	0x0082
	.zero		2


//--------------------- .nv.info                  --------------------------
	.section	.nv.info,"",@"SHT_CUDA_INFO"
	.align	4


	//----- nvinfo : EIATTR_REGCOUNT
	.align		4
        /*0000*/ 	.byte	0x04, 0x2f
        /*0002*/ 	.short	(.L_2 - .L_1)
	.align		4
.L_1:
        /*0004*/ 	.word	index@(_Z7dKernelPi)
        /*0008*/ 	.word	0x00000018


	//----- nvinfo : EIATTR_FRAME_SIZE
	.align		4
.L_2:
        /*000c*/ 	.byte	0x04, 0x11
        /*000e*/ 	.short	(.L_4 - .L_3)
	.align		4
.L_3:
        /*0010*/ 	.word	index@(_Z7dKernelPi)
        /*0014*/ 	.word	0x00000008


	//----- nvinfo : EIATTR_MIN_STACK_SIZE
	.align		4
.L_4:
        /*0018*/ 	.byte	0x04, 0x12
        /*001a*/ 	.short	(.L_6 - .L_5)
	.align		4
.L_5:
        /*001c*/ 	.word	index@(_Z7dKernelPi)
        /*0020*/ 	.word	0x00000008
.L_6:


//--------------------- .nv.compat                --------------------------
	.section	.nv.compat,"",@"SHT_CUDA_COMPAT_INFO"
	.align	4
        /*0000*/ 	.byte	0x02, 0x09, 0x00, 0x00, 0x02, 0x02, 0x01, 0x00, 0x02, 0x05, 0x05, 0x00, 0x03, 0x07, 0x01, 0x01
        /*0010*/ 	.byte	0x02, 0x03, 0x00, 0x00, 0x02, 0x06, 0x01, 0x00, 0x04, 0x0b, 0x08, 0x00, 0x09, 0x00, 0x00, 0x00
        /*0020*/ 	.byte	0x00, 0x00, 0x00, 0x00


//--------------------- .nv.info._Z7dKernelPi     --------------------------
	.section	.nv.info._Z7dKernelPi,"",@"SHT_CUDA_INFO"
	.sectionflags	@""
	.align	4


	//----- nvinfo : EIATTR_CUDA_API_VERSION
	.align		4
        /*0000*/ 	.byte	0x04, 0x37
        /*0002*/ 	.short	(.L_8 - .L_7)
.L_7:
        /*0004*/ 	.word	0x00000082


	//----- nvinfo : EIATTR_KPARAM_INFO
	.align		4
.L_8:
        /*0008*/ 	.byte	0x04, 0x17
        /*000a*/ 	.short	(.L_10 - .L_9)
.L_9:
        /*000c*/ 	.word	0x00000000
        /*0010*/ 	.short	0x0000
        /*0012*/ 	.short	0x0000
        /*0014*/ 	.byte	0x00, 0xf5, 0x21, 0x00


	//----- nvinfo : EIATTR_SPARSE_MMA_MASK
	.align		4
.L_10:
        /*0018*/ 	.byte	0x03, 0x50
        /*001a*/ 	.short	0x0000


	//----- nvinfo : EIATTR_MAXREG_COUNT
	.align		4
        /*001c*/ 	.byte	0x03, 0x1b
        /*001e*/ 	.short	0x00ff


	//----- nvinfo : EIATTR_NUM_BARRIERS
	.align		4
        /*0020*/ 	.byte	0x02, 0x4c
        /*0022*/ 	.byte	0x01
	.zero		1


	//----- nvinfo : EIATTR_EXTERNS
	.align		4
        /*0024*/ 	.byte	0x04, 0x0f
        /*0026*/ 	.short	(.L_12 - .L_11)


	//   ....[0]....
	.align		4
.L_11:
        /*0028*/ 	.word	index@(vprintf)


	//----- nvinfo : EIATTR_MERCURY_ISA_VERSION
	.align		4
.L_12:
        /*002c*/ 	.byte	0x03, 0x5f
        /*002e*/ 	.short	0x0101


	//----- nvinfo : EIATTR_VRC_CTA_INIT_COUNT
	.align		4
        /*0030*/ 	.byte	0x02, 0x4a
	.zero		1
	.zero		1


	//----- nvinfo : EIATTR_SYSCALL_OFFSETS
	.align		4
        /*0034*/ 	.byte	0x04, 0x46
        /*0036*/ 	.short	(.L_14 - .L_13)


	//   ....[0]....
.L_13:
        /*0038*/ 	.word	0x00000290


	//----- nvinfo : EIATTR_EXIT_INSTR_OFFSETS
	.align		4
.L_14:
        /*003c*/ 	.byte	0x04, 0x1c
        /*003e*/ 	.short	(.L_16 - .L_15)


	//   ....[0]....
.L_15:
        /*0040*/ 	.word	0x000001d0


	//   ....[1]....
        /*0044*/ 	.word	0x000002a0


	//----- nvinfo : EIATTR_CRS_STACK_SIZE
	.align		4
.L_16:
        /*0048*/ 	.byte	0x04, 0x1e
        /*004a*/ 	.short	(.L_18 - .L_17)
.L_17:
        /*004c*/ 	.word	0x00000000


	//----- nvinfo : EIATTR_CBANK_PARAM_SIZE
	.align		4
.L_18:
        /*0050*/ 	.byte	0x03, 0x19
        /*0052*/ 	.short	0x0008


	//----- nvinfo : EIATTR_PARAM_CBANK
	.align		4
        /*0054*/ 	.byte	0x04, 0x0a
        /*0056*/ 	.short	(.L_20 - .L_19)
	.align		4
.L_19:
        /*0058*/ 	.word	index@(.nv.constant0._Z7dKernelPi)
        /*005c*/ 	.short	0x0380
        /*005e*/ 	.short	0x0008


	//----- nvinfo : EIATTR_SW_WAR
	.align		4
.L_20:
        /*0060*/ 	.byte	0x04, 0x36
        /*0062*/ 	.short	(.L_22 - .L_21)
.L_21:
        /*0064*/ 	.word	0x00000008
.L_22:


//--------------------- .nv.callgraph             --------------------------
	.section	.nv.callgraph,"",@"SHT_CUDA_CALLGRAPH"
	.align	4
	.sectionentsize	8
	.align		4
        /*0000*/ 	.word	0x00000000
	.align		4
        /*0004*/ 	.word	0xffffffff
	.align		4
        /*0008*/ 	.word	index@(_Z7dKernelPi)
	.align		4
        /*000c*/ 	.word	index@(vprintf)
	.align		4
        /*0010*/ 	.word	0x00000000
	.align		4
        /*0014*/ 	.word	0xfffffffe
	.align		4
        /*0018*/ 	.word	0x00000000
	.align		4
        /*001c*/ 	.word	0xfffffffd
	.align		4
        /*0020*/ 	.word	0x00000000
	.align		4
        /*0024*/ 	.word	0xfffffffc


//--------------------- .nv.constant4             --------------------------
	.section	.nv.constant4,"a",@progbits
	.align	8
	.align		8
.nv.constant4:
        /*0000*/ 	.dword	vprintf
	.align		8
        /*0008*/ 	.dword	$str


//--------------------- .text._Z7dKernelPi        --------------------------
	.section	.text._Z7dKernelPi,"ax",@progbits
	.align	128
        .global         _Z7dKernelPi
        .type           _Z7dKernelPi,@function
        .size           _Z7dKernelPi,(.L_x_2 - _Z7dKernelPi)
        .other          _Z7dKernelPi,@"STO_CUDA_ENTRY STV_DEFAULT"
_Z7dKernelPi:
.text._Z7dKernelPi:
[----:B------:R-:W0:Y:S01]  /*0000*/  LDC R1, c[0x0][0x37c] ;  /* 0x0000df00ff017b82 */ /* 0x000e220000000800 */
[----:B------:R-:W1:Y:S01]  /*0010*/  S2R R4, SR_TID.X ;  /* 0x0000000000047919 */ /* 0x000e620000002100 */
[----:B------:R-:W2:Y:S01]  /*0020*/  LDCU UR4, c[0x0][0x2f8] ;  /* 0x00005f00ff0477ac */ /* 0x000ea20008000800 */
[----:B0-----:R-:W-:Y:S01]  /*0030*/  VIADD R1, R1, 0xfffffff8 ;  /* 0xfffffff801017836 */ /* 0x001fe20000000000 */
[----:B------:R-:W0:Y:S01]  /*0040*/  LDCU UR5, c[0x0][0x2fc] ;  /* 0x00005f80ff0577ac */ /* 0x000e220008000800 */
[C---:B-1----:R-:W-:Y:S02]  /*0050*/  ISETP.NE.AND P0, PT, R4.reuse, RZ, PT ;  /* 0x000000ff0400720c */ /* 0x042fe40003f05270 */
[C---:B------:R-:W-:Y:S02]  /*0060*/  ISETP.NE.AND P2, PT, R4.reuse, 0x1, PT ;  /* 0x000000010400780c */ /* 0x040fe40003f45270 */
[----:B------:R-:W-:-:S09]  /*0070*/  ISETP.NE.AND P1, PT, R4, 0x64, PT ;  /* 0x000000640400780c */ /* 0x000fd20003f25270 */
[----:B------:R-:W1:Y:S01]  /*0080*/  @!P0 S2R R3, SR_CgaCtaId ;  /* 0x0000000000038919 */ /* 0x000e620000008800 */
[----:B------:R-:W-:Y:S02]  /*0090*/  @!P0 MOV R0, 0x400 ;  /* 0x0000040000008802 */ /* 0x000fe40000000f00 */
[----:B------:R-:W-:Y:S01]  /*00a0*/  @!P2 MOV R2, 0x400 ;  /* 0x000004000002a802 */ /* 0x000fe20000000f00 */
[----:B------:R-:W3:Y:S01]  /*00b0*/  @!P2 S2R R5, SR_CgaCtaId ;  /* 0x000000000005a919 */ /* 0x000ee20000008800 */
[----:B------:R-:W4:Y:S01]  /*00c0*/  @!P1 S2R R4, SR_CgaCtaId ;  /* 0x0000000000049919 */ /* 0x000f220000008800 */
[----:B-1----:R-:W-:Y:S02]  /*00d0*/  @!P0 LEA R0, R3, R0, 0x18 ;  /* 0x0000000003008211 */ /* 0x002fe400078ec0ff */
[----:B------:R-:W-:Y:S02]  /*00e0*/  @!P1 MOV R3, 0x400 ;  /* 0x0000040000039802 */ /* 0x000fe40000000f00 */
[----:B---3--:R-:W-:Y:S01]  /*00f0*/  @!P2 LEA R5, R5, R2, 0x18 ;  /* 0x000000020505a211 */ /* 0x008fe200078ec0ff */
[----:B------:R-:W-:Y:S01]  /*0100*/  @!P0 STS [R0], RZ ;  /* 0x000000ff00008388 */ /* 0x000fe20000000800 */
[----:B----4-:R-:W-:Y:S01]  /*0110*/  @!P1 LEA R4, R4, R3, 0x18 ;  /* 0x0000000304049211 */ /* 0x010fe200078ec0ff */
[----:B------:R-:W-:Y:S06]  /*0120*/  BAR.SYNC.DEFER_BLOCKING 0x0 ;  /* 0x0000000000007b1d */ /* 0x000fec0000010000 */
[----:B------:R-:W1:Y:S02]  /*0130*/  @!P2 LDS R2, [R5] ;  /* 0x000000000502a984 */ /* 0x000e640000000800 */
[----:B-1----:R-:W-:-:S05]  /*0140*/  @!P2 VIADD R2, R2, 0x1 ;  /* 0x000000010202a836 */ /* 0x002fca0000000000 */
[----:B------:R-:W-:Y:S01]  /*0150*/  @!P2 STS [R5], R2 ;  /* 0x000000020500a388 */ /* 0x000fe20000000800 */
[----:B------:R-:W-:Y:S01]  /*0160*/  BAR.SYNC.DEFER_BLOCKING 0x0 ;  /* 0x0000000000007b1d */ /* 0x000fe20000010000 */
[----:B--2---:R-:W-:-:S05]  /*0170*/  IADD3 R6, P2, PT, R1, UR4, RZ ;  /* 0x0000000401067c10 */ /* 0x004fca000ff5e0ff */
[----:B0-----:R-:W-:Y:S01]  /*0180*/  IMAD.X R7, RZ, RZ, UR5, P2 ;  /* 0x00000005ff077e24 */ /* 0x001fe200090e06ff */
[----:B------:R-:W0:Y:S02]  /*0190*/  @!P1 LDS R3, [R4] ;  /* 0x0000000004039984 */ /* 0x000e240000000800 */
[----:B0-----:R-:W-:-:S05]  /*01a0*/  @!P1 VIADD R3, R3, 0x2 ;  /* 0x0000000203039836 */ /* 0x001fca0000000000 */
[----:B------:R0:W-:Y:S01]  /*01b0*/  @!P1 STS [R4], R3 ;  /* 0x0000000304009388 */ /* 0x0001e20000000800 */
[----:B------:R-:W-:Y:S06]  /*01c0*/  BAR.SYNC.DEFER_BLOCKING 0x0 ;  /* 0x0000000000007b1d */ /* 0x000fec0000010000 */
[----:B------:R-:W-:Y:S05]  /*01d0*/  @P0 EXIT ;  /* 0x000000000000094d */ /* 0x000fea0003800000 */
[----:B------:R-:W1:Y:S01]  /*01e0*/  S2UR UR5, SR_CgaCtaId ;  /* 0x00000000000579c3 */ /* 0x000e620000008800 */
[----:B------:R-:W-:Y:S01]  /*01f0*/  UMOV UR4, 0x400 ;  /* 0x0000040000047882 */ /* 0x000fe20000000000 */
[----:B------:R-:W-:-:S06]  /*0200*/  MOV R2, 0x0 ;  /* 0x0000000000027802 */ /* 0x000fcc0000000f00 */
[----:B0-----:R-:W0:Y:S01]  /*0210*/  LDC.64 R2, c[0x4][R2] ;  /* 0x0100000002027b82 */ /* 0x001e220000000a00 */
[----:B-1----:R-:W-:-:S09]  /*0220*/  ULEA UR4, UR5, UR4, 0x18 ;  /* 0x0000000405047291 */ /* 0x002fd2000f8ec0ff */
[----:B------:R-:W1:Y:S02]  /*0230*/  LDS R0, [UR4] ;  /* 0x00000004ff007984 */ /* 0x000e640008000800 */
[----:B------:R-:W2:Y:S02]  /*0240*/  LDCU.64 UR4, c[0x4][0x8] ;  /* 0x01000100ff0477ac */ /* 0x000ea40008000a00 */
[----:B--2---:R-:W-:Y:S02]  /*0250*/  IMAD.U32 R4, RZ, RZ, UR4 ;  /* 0x00000004ff047e24 */ /* 0x004fe4000f8e00ff */
[----:B------:R-:W-:Y:S01]  /*0260*/  IMAD.U32 R5, RZ, RZ, UR5 ;  /* 0x00000005ff057e24 */ /* 0x000fe2000f8e00ff */
[----:B01----:R1:W-:Y:S06]  /*0270*/  STL [R1], R0 ;  /* 0x0000000001007387 */ /* 0x0033ec0000100800 */
[----:B------:R-:W-:-:S07]  /*0280*/  LEPC R20, `(.L_x_0) ;  /* 0x000000001014794e */ /* 0x000fce0000000000 */
[----:B-1----:R-:W-:Y:S05]  /*0290*/  CALL.ABS.NOINC R2 ;  /* 0x0000000002007343 */ /* 0x002fea0003c00000 */
.L_x_0:
[----:B------:R-:W-:Y:S05]  /*02a0*/  EXIT ;  /* 0x000000000000794d */ /* 0x000fea0003800000 */
.L_x_1:
[----:B------:R-:W-:-:S00]  /*02b0*/  BRA `(.L_x_1) ;  /* 0xfffffffc00fc7947 */ /* 0x000fc0000383ffff */
[----:B------:R-:W-:-:S00]  /*02c0*/  NOP ;  /* 0x0000000000007918 */ /* 0x000fc00000000000 */
        /* <DEDUP_REMOVED lines=11> */
.L_x_2:


//--------------------- .nv.global.init           --------------------------
	.section	.nv.global.init,"aw",@progbits
.nv.global.init:
	.type		$str,@object
	.size		$str,(.L_0 - $str)
$str:
        /*0000*/ 	.byte	0x53, 0x20, 0x49, 0x53, 0x20, 0x25, 0x64, 0x0a, 0x00
.L_0:


//--------------------- .nv.shared._Z7dKernelPi   --------------------------
	.section	.nv.shared._Z7dKernelPi,"aw",@nobits
	.sectionflags	@""
	.align	4
.nv.shared._Z7dKernelPi:
	.zero		1028


//--------------------- .nv.shared.reserved.0     --------------------------
	.section	.nv.shared.reserved.0,"aw",@nobits
	.weak		__nv_reservedSMEM_offset_0_alias
	.size		__nv_reservedSMEM_offset_0_alias, 0, 64
	.other		__nv_reservedSMEM_offset_0_alias,@"STO_CUDA_RESERVED_SHARED STV_DEFAULT"
__nv_reservedSMEM_offset_0_alias:
	.zero		0
	.zero		64


//--------------------- .nv.constant0._Z7dKernelPi --------------------------
	.section	.nv.constant0._Z7dKernelPi,"a",@progbits
	.sectionflags	@""
	.align	4
.nv.constant0._Z7dKernelPi:
	.zero		904


//--------------------- SYMBOLS --------------------------

	.type		.nv.reservedSmem.offset0,@object
	.size		.nv.reservedSmem.offset0,0x4
	.type		.nv.reservedSmem.cap,@object
	.size		.nv.reservedSmem.cap,0x4
	.type		vprintf,@function
